	.headerflags	@"EF_CUDA_TEXMODE_UNIFIED EF_CUDA_64BIT_ADDRESS EF_CUDA_ACCELERATORS EF_CUDA_SM90 EF_CUDA_VIRTUAL_SM(EF_CUDA_SM90)"
	.elftype	@"ET_EXEC"


//--------------------- .nv.info                  --------------------------
	.section	.nv.info,"",@"SHT_CUDA_INFO"
	.align	4


	//----- nvinfo : EIATTR_REGCOUNT
	.align		4
        /*0000*/ 	.byte	0x04, 0x2f
        /*0002*/ 	.short	(.L_1 - .L_0)
	.align		4
.L_0:
        /*0004*/ 	.word	index@(triton_poi_fused_native_layer_norm_3)
        /*0008*/ 	.word	0x00000014


	//----- nvinfo : EIATTR_MIN_STACK_SIZE
	.align		4
.L_1:
        /*000c*/ 	.byte	0x04, 0x12
        /*000e*/ 	.short	(.L_3 - .L_2)
	.align		4
.L_2:
        /*0010*/ 	.word	index@(triton_poi_fused_native_layer_norm_3)
        /*0014*/ 	.word	0x00000000


	//----- nvinfo : EIATTR_FRAME_SIZE
	.align		4
.L_3:
        /*0018*/ 	.byte	0x04, 0x11
        /*001a*/ 	.short	(.L_5 - .L_4)
	.align		4
.L_4:
        /*001c*/ 	.word	index@(triton_poi_fused_native_layer_norm_3)
        /*0020*/ 	.word	0x00000000


	//----- nvinfo : EIATTR_MIN_STACK_SIZE
	.align		4
.L_5:
        /*0024*/ 	.byte	0x04, 0x12
        /*0026*/ 	.short	(.L_7 - .L_6)
	.align		4
.L_6:
        /*0028*/ 	.word	index@(triton_poi_fused_native_layer_norm_3)
        /*002c*/ 	.word	0x00000000
.L_7:


//--------------------- .nv.info.triton_poi_fused_native_layer_norm_3 --------------------------
	.section	.nv.info.triton_poi_fused_native_layer_norm_3,"",@"SHT_CUDA_INFO"
	.sectionflags	@""
	.align	4


	//----- nvinfo : EIATTR_CUDA_API_VERSION
	.align		4
        /*0000*/ 	.byte	0x04, 0x37
        /*0002*/ 	.short	(.L_9 - .L_8)
.L_8:
        /*0004*/ 	.word	0x0000007c


	//----- nvinfo : EIATTR_KPARAM_INFO
	.align		4
.L_9:
        /*0008*/ 	.byte	0x04, 0x17
        /*000a*/ 	.short	(.L_11 - .L_10)
.L_10:
        /*000c*/ 	.word	0x00000000
        /*0010*/ 	.short	0x0006
        /*0012*/ 	.short	0x0030
        /*0014*/ 	.byte	0x00, 0xf0, 0x11, 0x00


	//----- nvinfo : EIATTR_KPARAM_INFO
	.align		4
.L_11:
        /*0018*/ 	.byte	0x04, 0x17
        /*001a*/ 	.short	(.L_13 - .L_12)
.L_12:
        /*001c*/ 	.word	0x00000000
        /*0020*/ 	.short	0x0005
        /*0022*/ 	.short	0x0028
        /*0024*/ 	.byte	0x00, 0xf4, 0x21, 0x00


	//----- nvinfo : EIATTR_KPARAM_INFO
	.align		4
.L_13:
        /*0028*/ 	.byte	0x04, 0x17
        /*002a*/ 	.short	(.L_15 - .L_14)
.L_14:
        /*002c*/ 	.word	0x00000000
        /*0030*/ 	.short	0x0004
        /*0032*/ 	.short	0x0020
        /*0034*/ 	.byte	0x00, 0xf4, 0x21, 0x00


	//----- nvinfo : EIATTR_KPARAM_INFO
	.align		4
.L_15:
        /*0038*/ 	.byte	0x04, 0x17
        /*003a*/ 	.short	(.L_17 - .L_16)
.L_16:
        /*003c*/ 	.word	0x00000000
        /*0040*/ 	.short	0x0003
        /*0042*/ 	.short	0x0018
        /*0044*/ 	.byte	0x00, 0xf4, 0x21, 0x00


	//----- nvinfo : EIATTR_KPARAM_INFO
	.align		4
.L_17:
        /*0048*/ 	.byte	0x04, 0x17
        /*004a*/ 	.short	(.L_19 - .L_18)
.L_18:
        /*004c*/ 	.word	0x00000000
        /*0050*/ 	.short	0x0002
        /*0052*/ 	.short	0x0010
        /*0054*/ 	.byte	0x00, 0xf4, 0x21, 0x00


	//----- nvinfo : EIATTR_KPARAM_INFO
	.align		4
.L_19:
        /*0058*/ 	.byte	0x04, 0x17
        /*005a*/ 	.short	(.L_21 - .L_20)
.L_20:
        /*005c*/ 	.word	0x00000000
        /*0060*/ 	.short	0x0001
        /*0062*/ 	.short	0x0008
        /*0064*/ 	.byte	0x00, 0xf4, 0x21, 0x00


	//----- nvinfo : EIATTR_KPARAM_INFO
	.align		4
.L_21:
        /*0068*/ 	.byte	0x04, 0x17
        /*006a*/ 	.short	(.L_23 - .L_22)
.L_22:
        /*006c*/ 	.word	0x00000000
        /*0070*/ 	.short	0x0000
        /*0072*/ 	.short	0x0000
        /*0074*/ 	.byte	0x00, 0xf4, 0x21, 0x00


	//----- nvinfo : EIATTR_SPARSE_MMA_MASK
	.align		4
.L_23:
        /*0078*/ 	.byte	0x03, 0x50
        /*007a*/ 	.short	0x0000


	//----- nvinfo : EIATTR_MAXREG_COUNT
	.align		4
        /*007c*/ 	.byte	0x03, 0x1b
        /*007e*/ 	.short	0x00ff


	//----- nvinfo : EIATTR_EXIT_INSTR_OFFSETS
	.align		4
        /*0080*/ 	.byte	0x04, 0x1c
        /*0082*/ 	.short	(.L_25 - .L_24)


	//   ....[0]....
.L_24:
        /*0084*/ 	.word	0x00000230


	//   ....[1]....
        /*0088*/ 	.word	0x00000250


	//----- nvinfo : EIATTR_REQNTID
	.align		4
.L_25:
        /*008c*/ 	.byte	0x04, 0x10
        /*008e*/ 	.short	(.L_27 - .L_26)
.L_26:
        /*0090*/ 	.word	0x00000080
        /*0094*/ 	.word	0x00000001
        /*0098*/ 	.word	0x00000001


	//----- nvinfo : EIATTR_CBANK_PARAM_SIZE
	.align		4
.L_27:
        /*009c*/ 	.byte	0x03, 0x19
        /*009e*/ 	.short	0x0034


	//----- nvinfo : EIATTR_PARAM_CBANK
	.align		4
        /*00a0*/ 	.byte	0x04, 0x0a
        /*00a2*/ 	.short	(.L_29 - .L_28)
	.align		4
.L_28:
        /*00a4*/ 	.word	index@(.nv.constant0.triton_poi_fused_native_layer_norm_3)
        /*00a8*/ 	.short	0x0210
        /*00aa*/ 	.short	0x0034


	//----- nvinfo : EIATTR_SW_WAR
	.align		4
.L_29:
        /*00ac*/ 	.byte	0x04, 0x36
        /*00ae*/ 	.short	(.L_31 - .L_30)
.L_30:
        /*00b0*/ 	.word	0x00000008
.L_31:


//--------------------- .nv.callgraph             --------------------------
	.section	.nv.callgraph,"",@"SHT_CUDA_CALLGRAPH"
	.align	4
	.sectionentsize	8
	.align		4
        /*0000*/ 	.word	0x00000000
	.align		4
        /*0004*/ 	.word	0xffffffff
	.align		4
        /*0008*/ 	.word	0x00000000
	.align		4
        /*000c*/ 	.word	0xfffffffe
	.align		4
        /*0010*/ 	.word	0x00000000
	.align		4
        /*0014*/ 	.word	0xfffffffd
	.align		4
        /*0018*/ 	.word	0x00000000
	.align		4
        /*001c*/ 	.word	0xfffffffc


//--------------------- .text.triton_poi_fused_native_layer_norm_3 --------------------------
	.section	.text.triton_poi_fused_native_layer_norm_3,"ax",@progbits
	.align	128
        .global         triton_poi_fused_native_layer_norm_3
        .type           triton_poi_fused_native_layer_norm_3,@function
        .size           triton_poi_fused_native_layer_norm_3,(.L_x_1 - triton_poi_fused_native_layer_norm_3)
        .other          triton_poi_fused_native_layer_norm_3,@"STO_CUDA_ENTRY STV_DEFAULT"
triton_poi_fused_native_layer_norm_3:
.text.triton_poi_fused_native_layer_norm_3:
[----:B------:R-:W0:Y:S01]  /*0000*/  LDC R1, c[0x0][0x28] ;  /* 0x00000a00ff017b82 */ /* 0x000e220000000800 */
[----:B------:R-:W1:Y:S07]  /*0010*/  S2R R0, SR_TID.X ;  /* 0x0000000000007919 */ /* 0x000e6e0000002100 */
[----:B------:R-:W2:Y:S01]  /*0020*/  LDC.64 R12, c[0x0][0x210] ;  /* 0x00008400ff0c7b82 */ /* 0x000ea20000000a00 */
[----:B------:R-:W-:Y:S01]  /*0030*/  ULDC.64 UR4, c[0x0][0x208] ;  /* 0x0000820000047ab9 */ /* 0x000fe20000000a00 */
[----:B------:R-:W3:Y:S06]  /*0040*/  S2R R3, SR_CTAID.X ;  /* 0x0000000000037919 */ /* 0x000eec0000002500 */
[----:B------:R-:W4:Y:S08]  /*0050*/  LDC.64 R10, c[0x0][0x218] ;  /* 0x00008600ff0a7b82 */ /* 0x000f300000000a00 */
[----:B------:R-:W5:Y:S08]  /*0060*/  LDC.64 R6, c[0x0][0x220] ;  /* 0x00008800ff067b82 */ /* 0x000f700000000a00 */
[----:B------:R-:W5:Y:S01]  /*0070*/  LDC.64 R4, c[0x0][0x228] ;  /* 0x00008a00ff047b82 */ /* 0x000f620000000a00 */
[----:B-1----:R-:W-:-:S04]  /*0080*/  LOP3.LUT R0, R0, 0x7f, RZ, 0xc0, !PT ;  /* 0x0000007f00007812 */ /* 0x002fc800078ec0ff */
[----:B---3--:R-:W-:-:S03]  /*0090*/  LEA R0, R3, R0, 0x7 ;  /* 0x0000000003007211 */ /* 0x008fc600078e38ff */
[----:B------:R-:W1:Y:S01]  /*00a0*/  LDC.64 R2, c[0x0][0x230] ;  /* 0x00008c00ff027b82 */ /* 0x000e620000000a00 */
[----:B------:R-:W-:Y:S01]  /*00b0*/  SHF.R.S32.HI R9, RZ, 0x1f, R0 ;  /* 0x0000001fff097819 */ /* 0x000fe20000011400 */
[C---:B--2---:R-:W-:Y:S01]  /*00c0*/  IMAD.WIDE R12, R0.reuse, 0x4, R12 ;  /* 0x00000004000c7825 */ /* 0x044fe200078e020c */
[----:B------:R-:W-:Y:S02]  /*00d0*/  ISETP.GE.AND P0, PT, R0, 0x100, PT ;  /* 0x000001000000780c */ /* 0x000fe40003f06270 */
[----:B------:R-:W-:Y:S02]  /*00e0*/  LEA.HI R14, R9, R0, RZ, 0x2 ;  /* 0x00000000090e7211 */ /* 0x000fe400078f10ff */
[----:B------:R-:W-:Y:S02]  /*00f0*/  CS2R R8, SRZ ;  /* 0x0000000000087805 */ /* 0x000fe4000001ff00 */
[----:B------:R-:W-:Y:S02]  /*0100*/  SHF.R.S32.HI R15, RZ, 0x2, R14 ;  /* 0x00000002ff0f7819 */ /* 0x000fe4000001140e */
[----:B------:R-:W-:-:S03]  /*0110*/  LOP3.LUT R17, R14, 0xfffffffc, RZ, 0xc0, !PT ;  /* 0xfffffffc0e117812 */ /* 0x000fc600078ec0ff */
[C---:B----4-:R-:W-:Y:S01]  /*0120*/  IMAD.WIDE R10, R15.reuse, 0x4, R10 ;  /* 0x000000040f0a7825 */ /* 0x050fe200078e020a */
[----:B------:R-:W-:Y:S01]  /*0130*/  IADD3 R17, R0, -R17, RZ ;  /* 0x8000001100117210 */ /* 0x000fe20007ffe0ff */
[----:B------:R-:W-:Y:S01]  /*0140*/  HFMA2.MMA R16, -RZ, RZ, 0, 0 ;  /* 0x00000000ff107435 */ /* 0x000fe200000001ff */
[----:B------:R2:W3:Y:S01]  /*0150*/  @!P0 LDG.E R8, desc[UR4][R12.64] ;  /* 0x000000040c088981 */ /* 0x0004e2000c1e1900 */
[----:B-----5:R-:W-:Y:S01]  /*0160*/  IMAD.WIDE R6, R15, 0x4, R6 ;  /* 0x000000040f067825 */ /* 0x020fe200078e0206 */
[----:B------:R-:W-:Y:S02]  /*0170*/  CS2R R14, SRZ ;  /* 0x00000000000e7805 */ /* 0x000fe4000001ff00 */
[----:B------:R-:W3:Y:S01]  /*0180*/  @!P0 LDG.E.EL R9, desc[UR4][R10.64] ;  /* 0x000000040a098981 */ /* 0x000ee2000c2e1900 */
[----:B0-----:R-:W-:-:S03]  /*0190*/  IMAD.WIDE R4, R17, 0x4, R4 ;  /* 0x0000000411047825 */ /* 0x001fc600078e0204 */
[----:B------:R-:W4:Y:S01]  /*01a0*/  @!P0 LDG.E.EL R14, desc[UR4][R6.64] ;  /* 0x00000004060e8981 */ /* 0x000f22000c2e1900 */
[----:B-1----:R-:W-:Y:S01]  /*01b0*/  IMAD.WIDE R2, R17, 0x4, R2 ;  /* 0x0000000411027825 */ /* 0x002fe200078e0202 */
[----:B--2---:R-:W0:Y:S02]  /*01c0*/  LDC.64 R12, c[0x0][0x238] ;  /* 0x00008e00ff0c7b82 */ /* 0x004e240000000a00 */
[----:B------:R-:W2:Y:S04]  /*01d0*/  @!P0 LDG.E.EL R15, desc[UR4][R4.64] ;  /* 0x00000004040f8981 */ /* 0x000ea8000c2e1900 */
[----:B------:R-:W2:Y:S01]  /*01e0*/  @!P0 LDG.E.EL R16, desc[UR4][R2.64] ;  /* 0x0000000402108981 */ /* 0x000ea2000c2e1900 */
[----:B---3--:R-:W-:-:S04]  /*01f0*/  FADD R9, -R9, R8 ;  /* 0x0000000809097221 */ /* 0x008fc80000000100 */
[----:B----4-:R-:W-:Y:S01]  /*0200*/  FMUL R11, R9, R14 ;  /* 0x0000000e090b7220 */ /* 0x010fe20000400000 */
[----:B0-----:R-:W-:-:S04]  /*0210*/  IMAD.WIDE R8, R0, 0x4, R12 ;  /* 0x0000000400087825 */ /* 0x001fc800078e020c */
[----:B--2---:R-:W-:Y:S01]  /*0220*/  FFMA R11, R11, R15, R16 ;  /* 0x0000000f0b0b7223 */ /* 0x004fe20000000010 */
[----:B------:R-:W-:Y:S06]  /*0230*/  @P0 EXIT ;  /* 0x000000000000094d */ /* 0x000fec0003800000 */
[----:B------:R-:W-:Y:S01]  /*0240*/  STG.E desc[UR4][R8.64], R11 ;  /* 0x0000000b08007986 */ /* 0x000fe2000c101904 */
[----:B------:R-:W-:Y:S05]  /*0250*/  EXIT ;  /* 0x000000000000794d */ /* 0x000fea0003800000 */
.L_x_0:
[----:B------:R-:W-:-:S00]  /*0260*/  BRA `(.L_x_0) ;  /* 0xfffffffc00fc7947 */ /* 0x000fc0000383ffff */
[----:B------:R-:W-:-:S00]  /*0270*/  NOP ;  /* 0x0000000000007918 */ /* 0x000fc00000000000 */
        /* <DEDUP_REMOVED lines=8> */
.L_x_1:


//--------------------- .nv.constant0.triton_poi_fused_native_layer_norm_3 --------------------------
	.section	.nv.constant0.triton_poi_fused_native_layer_norm_3,"a",@progbits
	.sectionflags	@""
	.align	4
.nv.constant0.triton_poi_fused_native_layer_norm_3:
	.zero		580
